//
// Generated by NVIDIA NVVM Compiler
//
// Compiler Build ID: CL-36424714
// Cuda compilation tools, release 13.0, V13.0.88
// Based on NVVM 20.0.0
//

.version 9.0
.target sm_100
.address_size 64

	// .globl	_Z15reduce_baselinePKiPim

.visible .entry _Z15reduce_baselinePKiPim(
	.param .u64 .ptr .align 1 _Z15reduce_baselinePKiPim_param_0,
	.param .u64 .ptr .align 1 _Z15reduce_baselinePKiPim_param_1,
	.param .u64 _Z15reduce_baselinePKiPim_param_2
)
{
	.reg .pred 	%p<10>;
	.reg .b32 	%r<83>;
	.reg .b64 	%rd<38>;

	ld.param.u64 	%rd23, [_Z15reduce_baselinePKiPim_param_0];
	ld.param.u64 	%rd21, [_Z15reduce_baselinePKiPim_param_1];
	ld.param.u64 	%rd22, [_Z15reduce_baselinePKiPim_param_2];
	cvta.to.global.u64 	%rd1, %rd23;
	setp.eq.s64 	%p1, %rd22, 0;
	mov.b32 	%r82, 0;
	@%p1 bra 	$L__BB0_13;
	and.b64  	%rd2, %rd22, 15;
	setp.lt.u64 	%p2, %rd22, 16;
	mov.b32 	%r82, 0;
	mov.b64 	%rd34, 0;
	@%p2 bra 	$L__BB0_4;
	and.b64  	%rd34, %rd22, -16;
	add.s64 	%rd31, %rd1, 32;
	mov.b32 	%r82, 0;
	mov.u64 	%rd32, %rd34;
$L__BB0_3:
	.pragma "nounroll";
	ld.global.u32 	%r18, [%rd31+-32];
	add.s32 	%r19, %r18, %r82;
	ld.global.u32 	%r20, [%rd31+-28];
	add.s32 	%r21, %r20, %r19;
	ld.global.u32 	%r22, [%rd31+-24];
	add.s32 	%r23, %r22, %r21;
	ld.global.u32 	%r24, [%rd31+-20];
	add.s32 	%r25, %r24, %r23;
	ld.global.u32 	%r26, [%rd31+-16];
	add.s32 	%r27, %r26, %r25;
	ld.global.u32 	%r28, [%rd31+-12];
	add.s32 	%r29, %r28, %r27;
	ld.global.u32 	%r30, [%rd31+-8];
	add.s32 	%r31, %r30, %r29;
	ld.global.u32 	%r32, [%rd31+-4];
	add.s32 	%r33, %r32, %r31;
	ld.global.u32 	%r34, [%rd31];
	add.s32 	%r35, %r34, %r33;
	ld.global.u32 	%r36, [%rd31+4];
	add.s32 	%r37, %r36, %r35;
	ld.global.u32 	%r38, [%rd31+8];
	add.s32 	%r39, %r38, %r37;
	ld.global.u32 	%r40, [%rd31+12];
	add.s32 	%r41, %r40, %r39;
	ld.global.u32 	%r42, [%rd31+16];
	add.s32 	%r43, %r42, %r41;
	ld.global.u32 	%r44, [%rd31+20];
	add.s32 	%r45, %r44, %r43;
	ld.global.u32 	%r46, [%rd31+24];
	add.s32 	%r47, %r46, %r45;
	ld.global.u32 	%r48, [%rd31+28];
	add.s32 	%r82, %r48, %r47;
	add.s64 	%rd32, %rd32, -16;
	add.s64 	%rd31, %rd31, 64;
	setp.ne.s64 	%p3, %rd32, 0;
	@%p3 bra 	$L__BB0_3;
$L__BB0_4:
	setp.eq.s64 	%p4, %rd2, 0;
	@%p4 bra 	$L__BB0_13;
	and.b64  	%rd10, %rd22, 7;
	setp.lt.u64 	%p5, %rd2, 8;
	@%p5 bra 	$L__BB0_7;
	shl.b64 	%rd25, %rd34, 2;
	add.s64 	%rd26, %rd1, %rd25;
	ld.global.u32 	%r50, [%rd26];
	add.s32 	%r51, %r50, %r82;
	ld.global.u32 	%r52, [%rd26+4];
	add.s32 	%r53, %r52, %r51;
	ld.global.u32 	%r54, [%rd26+8];
	add.s32 	%r55, %r54, %r53;
	ld.global.u32 	%r56, [%rd26+12];
	add.s32 	%r57, %r56, %r55;
	ld.global.u32 	%r58, [%rd26+16];
	add.s32 	%r59, %r58, %r57;
	ld.global.u32 	%r60, [%rd26+20];
	add.s32 	%r61, %r60, %r59;
	ld.global.u32 	%r62, [%rd26+24];
	add.s32 	%r63, %r62, %r61;
	ld.global.u32 	%r64, [%rd26+28];
	add.s32 	%r82, %r64, %r63;
	add.s64 	%rd34, %rd34, 8;
$L__BB0_7:
	setp.eq.s64 	%p6, %rd10, 0;
	@%p6 bra 	$L__BB0_13;
	and.b64  	%rd36, %rd22, 3;
	setp.lt.u64 	%p7, %rd10, 4;
	@%p7 bra 	$L__BB0_10;
	shl.b64 	%rd27, %rd34, 2;
	add.s64 	%rd28, %rd1, %rd27;
	ld.global.u32 	%r66, [%rd28];
	add.s32 	%r67, %r66, %r82;
	ld.global.u32 	%r68, [%rd28+4];
	add.s32 	%r69, %r68, %r67;
	ld.global.u32 	%r70, [%rd28+8];
	add.s32 	%r71, %r70, %r69;
	ld.global.u32 	%r72, [%rd28+12];
	add.s32 	%r82, %r72, %r71;
	add.s64 	%rd34, %rd34, 4;
$L__BB0_10:
	setp.eq.s64 	%p8, %rd36, 0;
	@%p8 bra 	$L__BB0_13;
	shl.b64 	%rd29, %rd34, 2;
	add.s64 	%rd37, %rd1, %rd29;
$L__BB0_12:
	.pragma "nounroll";
	ld.global.u32 	%r73, [%rd37];
	add.s32 	%r82, %r73, %r82;
	add.s64 	%rd37, %rd37, 4;
	add.s64 	%rd36, %rd36, -1;
	setp.ne.s64 	%p9, %rd36, 0;
	@%p9 bra 	$L__BB0_12;
$L__BB0_13:
	cvta.to.global.u64 	%rd30, %rd21;
	st.global.u32 	[%rd30], %r82;
	ret;

}


// ===== COMPILED SASS (sm_100) =====

	.target	sm_100

	.elftype	@"ET_EXEC"


//--------------------- .note.nv.tkinfo           --------------------------
	.section	.note.nv.tkinfo,"",@"SHT_NOTE"
	.sectionflags	@"SHF_NOTE_NV_TKINFO"
	.tkinfo
        /*0018*/ 	.word	0x00000002
        /*0030*/ 	.string	""
        /*0030*/ 	.string	"ptxas"
        /*0030*/ 	.string	"Cuda compilation tools, release 13.0, V13.0.88"
        /*0030*/ 	.string	"Build cuda_13.0.r13.0/compiler.36424714_0"
        /*0030*/ 	.string	"-arch sm_100 -m 64 "



//--------------------- .note.nv.cuinfo           --------------------------
	.section	.note.nv.cuinfo,"",@"SHT_NOTE"
	.sectionflags	@"SHF_NOTE_NV_CUINFO"
        /*0018*/ 	.short	0x0002
        /*001a*/ 	.short	0x0064
        /*001c*/ 	.short	0x0082
	.zero		2


//--------------------- .nv.info                  --------------------------
	.section	.nv.info,"",@"SHT_CUDA_INFO"
	.align	4


	//----- nvinfo : EIATTR_REGCOUNT
	.align		4
        /*0000*/ 	.byte	0x04, 0x2f
        /*0002*/ 	.short	(.L_1 - .L_0)
	.align		4
.L_0:
        /*0004*/ 	.word	index@(_Z15reduce_baselinePKiPim)
        /*0008*/ 	.word	0x0000001c


	//----- nvinfo : EIATTR_FRAME_SIZE
	.align		4
.L_1:
        /*000c*/ 	.byte	0x04, 0x11
        /*000e*/ 	.short	(.L_3 - .L_2)
	.align		4
.L_2:
        /*0010*/ 	.word	index@(_Z15reduce_baselinePKiPim)
        /*0014*/ 	.word	0x00000000


	//----- nvinfo : EIATTR_MIN_STACK_SIZE
	.align		4
.L_3:
        /*0018*/ 	.byte	0x04, 0x12
        /*001a*/ 	.short	(.L_5 - .L_4)
	.align		4
.L_4:
        /*001c*/ 	.word	index@(_Z15reduce_baselinePKiPim)
        /*0020*/ 	.word	0x00000000
.L_5:


//--------------------- .nv.compat                --------------------------
	.section	.nv.compat,"",@"SHT_CUDA_COMPAT_INFO"
	.align	4
        /*0000*/ 	.byte	0x02, 0x09, 0x00, 0x00, 0x02, 0x02, 0x01, 0x00, 0x02, 0x05, 0x05, 0x00, 0x03, 0x07, 0x01, 0x01
        /*0010*/ 	.byte	0x02, 0x03, 0x00, 0x00, 0x02, 0x06, 0x01, 0x00, 0x04, 0x0b, 0x08, 0x00, 0x09, 0x00, 0x00, 0x00
        /*0020*/ 	.byte	0x00, 0x00, 0x00, 0x00


//--------------------- .nv.info._Z15reduce_baselinePKiPim --------------------------
	.section	.nv.info._Z15reduce_baselinePKiPim,"",@"SHT_CUDA_INFO"
	.sectionflags	@""
	.align	4


	//----- nvinfo : EIATTR_CUDA_API_VERSION
	.align		4
        /*0000*/ 	.byte	0x04, 0x37
        /*0002*/ 	.short	(.L_7 - .L_6)
.L_6:
        /*0004*/ 	.word	0x00000082


	//----- nvinfo : EIATTR_KPARAM_INFO
	.align		4
.L_7:
        /*0008*/ 	.byte	0x04, 0x17
        /*000a*/ 	.short	(.L_9 - .L_8)
.L_8:
        /*000c*/ 	.word	0x00000000
        /*0010*/ 	.short	0x0002
        /*0012*/ 	.short	0x0010
        /*0014*/ 	.byte	0x00, 0xf0, 0x21, 0x00


	//----- nvinfo : EIATTR_KPARAM_INFO
	.align		4
.L_9:
        /*0018*/ 	.byte	0x04, 0x17
        /*001a*/ 	.short	(.L_11 - .L_10)
.L_10:
        /*001c*/ 	.word	0x00000000
        /*0020*/ 	.short	0x0001
        /*0022*/ 	.short	0x0008
        /*0024*/ 	.byte	0x00, 0xf5, 0x21, 0x00


	//----- nvinfo : EIATTR_KPARAM_INFO
	.align		4
.L_11:
        /*0028*/ 	.byte	0x04, 0x17
        /*002a*/ 	.short	(.L_13 - .L_12)
.L_12:
        /*002c*/ 	.word	0x00000000
        /*0030*/ 	.short	0x0000
        /*0032*/ 	.short	0x0000
        /*0034*/ 	.byte	0x00, 0xf5, 0x21, 0x00


	//----- nvinfo : EIATTR_SPARSE_MMA_MASK
	.align		4
.L_13:
        /*0038*/ 	.byte	0x03, 0x50
        /*003a*/ 	.short	0x0000


	//----- nvinfo : EIATTR_MAXREG_COUNT
	.align		4
        /*003c*/ 	.byte	0x03, 0x1b
        /*003e*/ 	.short	0x00ff


	//----- nvinfo : EIATTR_MERCURY_ISA_VERSION
	.align		4
        /*0040*/ 	.byte	0x03, 0x5f
        /*0042*/ 	.short	0x0101


	//----- nvinfo : EIATTR_VRC_CTA_INIT_COUNT
	.align		4
        /*0044*/ 	.byte	0x02, 0x4a
	.zero		1
	.zero		1


	//----- nvinfo : EIATTR_EXIT_INSTR_OFFSETS
	.align		4
        /*0048*/ 	.byte	0x04, 0x1c
        /*004a*/ 	.short	(.L_15 - .L_14)


	//   ....[0]....
.L_14:
        /*004c*/ 	.word	0x00000730


	//----- nvinfo : EIATTR_CBANK_PARAM_SIZE
	.align		4
.L_15:
        /*0050*/ 	.byte	0x03, 0x19
        /*0052*/ 	.short	0x0018


	//----- nvinfo : EIATTR_PARAM_CBANK
	.align		4
        /*0054*/ 	.byte	0x04, 0x0a
        /*0056*/ 	.short	(.L_17 - .L_16)
	.align		4
.L_16:
        /*0058*/ 	.word	index@(.nv.constant0._Z15reduce_baselinePKiPim)
        /*005c*/ 	.short	0x0380
        /*005e*/ 	.short	0x0018


	//----- nvinfo : EIATTR_SW_WAR
	.align		4
.L_17:
        /*0060*/ 	.byte	0x04, 0x36
        /*0062*/ 	.short	(.L_19 - .L_18)
.L_18:
        /*0064*/ 	.word	0x00000008
.L_19:


//--------------------- .nv.callgraph             --------------------------
	.section	.nv.callgraph,"",@"SHT_CUDA_CALLGRAPH"
	.align	4
	.sectionentsize	8
	.align		4
        /*0000*/ 	.word	0x00000000
	.align		4
        /*0004*/ 	.word	0xffffffff
	.align		4
        /*0008*/ 	.word	0x00000000
	.align		4
        /*000c*/ 	.word	0xfffffffe
	.align		4
        /*0010*/ 	.word	0x00000000
	.align		4
        /*0014*/ 	.word	0xfffffffd
	.align		4
        /*0018*/ 	.word	0x00000000
	.align		4
        /*001c*/ 	.word	0xfffffffc


//--------------------- .text._Z15reduce_baselinePKiPim --------------------------
	.section	.text._Z15reduce_baselinePKiPim,"ax",@progbits
	.align	128
        .global         _Z15reduce_baselinePKiPim
        .type           _Z15reduce_baselinePKiPim,@function
        .size           _Z15reduce_baselinePKiPim,(.L_x_6 - _Z15reduce_baselinePKiPim)
        .other          _Z15reduce_baselinePKiPim,@"STO_CUDA_ENTRY STV_DEFAULT"
_Z15reduce_baselinePKiPim:
.text._Z15reduce_baselinePKiPim:
[----:B------:R-:W-:Y:S08]  /*0000*/  LDC R1, c[0x0][0x37c] ;  /* 0x0000df00ff017b82 */ /* 0x000ff00000000800 */
[----:B------:R-:W0:Y:S01]  /*0010*/  LDC.64 R2, c[0x0][0x390] ;  /* 0x0000e400ff027b82 */ /* 0x000e220000000a00 */
[----:B------:R-:W1:Y:S01]  /*0020*/  LDCU.64 UR6, c[0x0][0x358] ;  /* 0x00006b00ff0677ac */ /* 0x000e620008000a00 */
[----:B------:R-:W-:Y:S01]  /*0030*/  IMAD.MOV.U32 R0, RZ, RZ, RZ ;  /* 0x000000ffff007224 */ /* 0x000fe200078e00ff */
[----:B0-----:R-:W-:-:S04]  /*0040*/  ISETP.NE.U32.AND P0, PT, R2, RZ, PT ;  /* 0x000000ff0200720c */ /* 0x001fc80003f05070 */
[----:B------:R-:W-:-:S13]  /*0050*/  ISETP.NE.AND.EX P0, PT, R3, RZ, PT, P0 ;  /* 0x000000ff0300720c */ /* 0x000fda0003f05300 */
[----:B-1----:R-:W-:Y:S05]  /*0060*/  @!P0 BRA `(.L_x_0) ;  /* 0x0000000400a88947 */ /* 0x002fea0003800000 */
[C---:B------:R-:W-:Y:S01]  /*0070*/  ISETP.GE.U32.AND P1, PT, R2.reuse, 0x10, PT ;  /* 0x000000100200780c */ /* 0x040fe20003f26070 */
[----:B------:R-:W-:Y:S01]  /*0080*/  IMAD.MOV.U32 R0, RZ, RZ, RZ ;  /* 0x000000ffff007224 */ /* 0x000fe200078e00ff */
[----:B------:R-:W-:Y:S01]  /*0090*/  LOP3.LUT R23, R2, 0xf, RZ, 0xc0, !PT ;  /* 0x0000000f02177812 */ /* 0x000fe200078ec0ff */
[----:B------:R-:W-:Y:S01]  /*00a0*/  IMAD.MOV.U32 R6, RZ, RZ, RZ ;  /* 0x000000ffff067224 */ /* 0x000fe200078e00ff */
[----:B------:R-:W-:Y:S01]  /*00b0*/  ISETP.GE.U32.AND.EX P1, PT, R3, RZ, PT, P1 ;  /* 0x000000ff0300720c */ /* 0x000fe20003f26110 */
[----:B------:R-:W-:Y:S01]  /*00c0*/  IMAD.MOV.U32 R3, RZ, RZ, RZ ;  /* 0x000000ffff037224 */ /* 0x000fe200078e00ff */
[----:B------:R-:W-:-:S04]  /*00d0*/  ISETP.NE.U32.AND P0, PT, R23, RZ, PT ;  /* 0x000000ff1700720c */ /* 0x000fc80003f05070 */
[----:B------:R-:W-:-:S07]  /*00e0*/  ISETP.NE.AND.EX P0, PT, RZ, RZ, PT, P0 ;  /* 0x000000ffff00720c */ /* 0x000fce0003f05300 */
[----:B------:R-:W-:Y:S06]  /*00f0*/  @!P1 BRA `(.L_x_1) ;  /* 0x0000000000a49947 */ /* 0x000fec0003800000 */
[----:B------:R-:W0:Y:S01]  /*0100*/  LDCU.64 UR4, c[0x0][0x380] ;  /* 0x00007000ff0477ac */ /* 0x000e220008000a00 */
[----:B------:R-:W1:Y:S01]  /*0110*/  LDC R6, c[0x0][0x394] ;  /* 0x0000e500ff067b82 */ /* 0x000e620000000800 */
[----:B------:R-:W-:Y:S01]  /*0120*/  LOP3.LUT R3, R2, 0xfffffff0, RZ, 0xc0, !PT ;  /* 0xfffffff002037812 */ /* 0x000fe200078ec0ff */
[----:B------:R-:W-:-:S04]  /*0130*/  IMAD.MOV.U32 R0, RZ, RZ, RZ ;  /* 0x000000ffff007224 */ /* 0x000fc800078e00ff */
[----:B------:R-:W-:Y:S01]  /*0140*/  IMAD.MOV.U32 R8, RZ, RZ, R3 ;  /* 0x000000ffff087224 */ /* 0x000fe200078e0003 */
[----:B0-----:R-:W-:-:S04]  /*0150*/  UIADD3 UR4, UP0, UPT, UR4, 0x20, URZ ;  /* 0x0000002004047890 */ /* 0x001fc8000ff1e0ff */
[----:B------:R-:W-:Y:S02]  /*0160*/  UIADD3.X UR5, UPT, UPT, URZ, UR5, URZ, UP0, !UPT ;  /* 0x00000005ff057290 */ /* 0x000fe400087fe4ff */
[----:B------:R-:W-:Y:S02]  /*0170*/  IMAD.U32 R4, RZ, RZ, UR4 ;  /* 0x00000004ff047e24 */ /* 0x000fe4000f8e00ff */
[----:B-1----:R-:W-:Y:S02]  /*0180*/  IMAD.MOV.U32 R7, RZ, RZ, R6 ;  /* 0x000000ffff077224 */ /* 0x002fe400078e0006 */
[----:B------:R-:W-:-:S07]  /*0190*/  IMAD.U32 R5, RZ, RZ, UR5 ;  /* 0x00000005ff057e24 */ /* 0x000fce000f8e00ff */
.L_x_2:
[----:B------:R-:W2:Y:S04]  /*01a0*/  LDG.E R15, desc[UR6][R4.64+-0x20] ;  /* 0xffffe006040f7981 */ /* 0x000ea8000c1e1900 */
[----:B------:R-:W2:Y:S04]  /*01b0*/  LDG.E R16, desc[UR6][R4.64+-0x1c] ;  /* 0xffffe40604107981 */ /* 0x000ea8000c1e1900 */
[----:B------:R-:W3:Y:S04]  /*01c0*/  LDG.E R18, desc[UR6][R4.64+-0x18] ;  /* 0xffffe80604127981 */ /* 0x000ee8000c1e1900 */
[----:B------:R-:W3:Y:S04]  /*01d0*/  LDG.E R17, desc[UR6][R4.64+-0x14] ;  /* 0xffffec0604117981 */ /* 0x000ee8000c1e1900 */
[----:B------:R-:W4:Y:S04]  /*01e0*/  LDG.E R20, desc[UR6][R4.64+-0x10] ;  /* 0xfffff00604147981 */ /* 0x000f28000c1e1900 */
[----:B------:R-:W4:Y:S04]  /*01f0*/  LDG.E R19, desc[UR6][R4.64+-0xc] ;  /* 0xfffff40604137981 */ /* 0x000f28000c1e1900 */
[----:B------:R-:W5:Y:S04]  /*0200*/  LDG.E R22, desc[UR6][R4.64+-0x8] ;  /* 0xfffff80604167981 */ /* 0x000f68000c1e1900 */
        /* <DEDUP_REMOVED lines=8> */
[----:B------:R0:W5:Y:S01]  /*0290*/  LDG.E R10, desc[UR6][R4.64+0x1c] ;  /* 0x00001c06040a7981 */ /* 0x000162000c1e1900 */
[----:B------:R-:W-:-:S04]  /*02a0*/  IADD3 R8, P1, PT, R8, -0x10, RZ ;  /* 0xfffffff008087810 */ /* 0x000fc80007f3e0ff */
[----:B------:R-:W-:Y:S02]  /*02b0*/  IADD3.X R7, PT, PT, R7, -0x1, RZ, P1, !PT ;  /* 0xffffffff07077810 */ /* 0x000fe40000ffe4ff */
[----:B------:R-:W-:Y:S02]  /*02c0*/  ISETP.NE.U32.AND P1, PT, R8, RZ, PT ;  /* 0x000000ff0800720c */ /* 0x000fe40003f25070 */
[----:B0-----:R-:W-:Y:S02]  /*02d0*/  IADD3 R4, P2, PT, R4, 0x40, RZ ;  /* 0x0000004004047810 */ /* 0x001fe40007f5e0ff */
[----:B------:R-:W-:-:S03]  /*02e0*/  ISETP.NE.AND.EX P1, PT, R7, RZ, PT, P1 ;  /* 0x000000ff0700720c */ /* 0x000fc60003f25310 */
[----:B------:R-:W-:Y:S01]  /*02f0*/  IMAD.X R5, RZ, RZ, R5, P2 ;  /* 0x000000ffff057224 */ /* 0x000fe200010e0605 */
[----:B--2---:R-:W-:-:S04]  /*0300*/  IADD3 R15, PT, PT, R16, R15, R0 ;  /* 0x0000000f100f7210 */ /* 0x004fc80007ffe000 */
[----:B---3--:R-:W-:-:S04]  /*0310*/  IADD3 R15, PT, PT, R17, R18, R15 ;  /* 0x00000012110f7210 */ /* 0x008fc80007ffe00f */
[----:B----4-:R-:W-:-:S04]  /*0320*/  IADD3 R15, PT, PT, R19, R20, R15 ;  /* 0x00000014130f7210 */ /* 0x010fc80007ffe00f */
[----:B-----5:R-:W-:-:S04]  /*0330*/  IADD3 R15, PT, PT, R21, R22, R15 ;  /* 0x00000016150f7210 */ /* 0x020fc80007ffe00f */
[----:B------:R-:W-:-:S04]  /*0340*/  IADD3 R15, PT, PT, R25, R24, R15 ;  /* 0x00000018190f7210 */ /* 0x000fc80007ffe00f */
[----:B------:R-:W-:-:S04]  /*0350*/  IADD3 R13, PT, PT, R13, R14, R15 ;  /* 0x0000000e0d0d7210 */ /* 0x000fc80007ffe00f */
[----:B------:R-:W-:-:S04]  /*0360*/  IADD3 R9, PT, PT, R12, R9, R13 ;  /* 0x000000090c097210 */ /* 0x000fc80007ffe00d */
[----:B------:R-:W-:Y:S01]  /*0370*/  IADD3 R0, PT, PT, R10, R11, R9 ;  /* 0x0000000b0a007210 */ /* 0x000fe20007ffe009 */
[----:B------:R-:W-:Y:S06]  /*0380*/  @P1 BRA `(.L_x_2) ;  /* 0xfffffffc00841947 */ /* 0x000fec000383ffff */
.L_x_1:
[----:B------:R-:W-:Y:S05]  /*0390*/  @!P0 BRA `(.L_x_0) ;  /* 0x0000000000dc8947 */ /* 0x000fea0003800000 */
[----:B------:R-:W-:Y:S02]  /*03a0*/  ISETP.GE.U32.AND P1, PT, R23, 0x8, PT ;  /* 0x000000081700780c */ /* 0x000fe40003f26070 */
[----:B------:R-:W-:Y:S02]  /*03b0*/  LOP3.LUT R15, R2, 0x7, RZ, 0xc0, !PT ;  /* 0x00000007020f7812 */ /* 0x000fe400078ec0ff */
[----:B------:R-:W-:Y:S02]  /*03c0*/  ISETP.GE.U32.AND.EX P1, PT, RZ, RZ, PT, P1 ;  /* 0x000000ffff00720c */ /* 0x000fe40003f26110 */
[----:B------:R-:W-:-:S04]  /*03d0*/  ISETP.NE.U32.AND P0, PT, R15, RZ, PT ;  /* 0x000000ff0f00720c */ /* 0x000fc80003f05070 */
[----:B------:R-:W-:-:S07]  /*03e0*/  ISETP.NE.AND.EX P0, PT, RZ, RZ, PT, P0 ;  /* 0x000000ffff00720c */ /* 0x000fce0003f05300 */
[----:B------:R-:W-:Y:S06]  /*03f0*/  @!P1 BRA `(.L_x_3) ;  /* 0x0000000000449947 */ /* 0x000fec0003800000 */
[----:B------:R-:W0:Y:S02]  /*0400*/  LDC.64 R4, c[0x0][0x380] ;  /* 0x0000e000ff047b82 */ /* 0x000e240000000a00 */
[----:B0-----:R-:W-:-:S04]  /*0410*/  LEA R4, P1, R3, R4, 0x2 ;  /* 0x0000000403047211 */ /* 0x001fc800078210ff */
[----:B------:R-:W-:-:S05]  /*0420*/  LEA.HI.X R5, R3, R5, R6, 0x2, P1 ;  /* 0x0000000503057211 */ /* 0x000fca00008f1406 */
[----:B------:R-:W2:Y:S04]  /*0430*/  LDG.E R7, desc[UR6][R4.64] ;  /* 0x0000000604077981 */ /* 0x000ea8000c1e1900 */
[----:B------:R-:W2:Y:S04]  /*0440*/  LDG.E R8, desc[UR6][R4.64+0x4] ;  /* 0x0000040604087981 */ /* 0x000ea8000c1e1900 */
[----:B------:R-:W3:Y:S04]  /*0450*/  LDG.E R10, desc[UR6][R4.64+0x8] ;  /* 0x00000806040a7981 */ /* 0x000ee8000c1e1900 */
[----:B------:R-:W3:Y:S04]  /*0460*/  LDG.E R9, desc[UR6][R4.64+0xc] ;  /* 0x00000c0604097981 */ /* 0x000ee8000c1e1900 */
[----:B------:R-:W4:Y:S04]  /*0470*/  LDG.E R12, desc[UR6][R4.64+0x10] ;  /* 0x00001006040c7981 */ /* 0x000f28000c1e1900 */
[----:B------:R-:W4:Y:S04]  /*0480*/  LDG.E R11, desc[UR6][R4.64+0x14] ;  /* 0x00001406040b7981 */ /* 0x000f28000c1e1900 */
[----:B------:R-:W5:Y:S04]  /*0490*/  LDG.E R14, desc[UR6][R4.64+0x18] ;  /* 0x00001806040e7981 */ /* 0x000f68000c1e1900 */
[----:B------:R-:W5:Y:S01]  /*04a0*/  LDG.E R13, desc[UR6][R4.64+0x1c] ;  /* 0x00001c06040d7981 */ /* 0x000f62000c1e1900 */
[----:B------:R-:W-:-:S05]  /*04b0*/  IADD3 R3, P1, PT, R3, 0x8, RZ ;  /* 0x0000000803037810 */ /* 0x000fca0007f3e0ff */
[----:B------:R-:W-:Y:S01]  /*04c0*/  IMAD.X R6, RZ, RZ, R6, P1 ;  /* 0x000000ffff067224 */ /* 0x000fe200008e0606 */
[----:B--2---:R-:W-:-:S04]  /*04d0*/  IADD3 R7, PT, PT, R8, R7, R0 ;  /* 0x0000000708077210 */ /* 0x004fc80007ffe000 */
[----:B---3--:R-:W-:-:S04]  /*04e0*/  IADD3 R7, PT, PT, R9, R10, R7 ;  /* 0x0000000a09077210 */ /* 0x008fc80007ffe007 */
[----:B----4-:R-:W-:-:S04]  /*04f0*/  IADD3 R7, PT, PT, R11, R12, R7 ;  /* 0x0000000c0b077210 */ /* 0x010fc80007ffe007 */
[----:B-----5:R-:W-:-:S07]  /*0500*/  IADD3 R0, PT, PT, R13, R14, R7 ;  /* 0x0000000e0d007210 */ /* 0x020fce0007ffe007 */
.L_x_3:
[----:B------:R-:W-:Y:S05]  /*0510*/  @!P0 BRA `(.L_x_0) ;  /* 0x00000000007c8947 */ /* 0x000fea0003800000 */
[----:B------:R-:W-:-:S04]  /*0520*/  ISETP.GE.U32.AND P0, PT, R15, 0x4, PT ;  /* 0x000000040f00780c */ /* 0x000fc80003f06070 */
[----:B------:R-:W-:-:S13]  /*0530*/  ISETP.GE.U32.AND.EX P0, PT, RZ, RZ, PT, P0 ;  /* 0x000000ffff00720c */ /* 0x000fda0003f06100 */
[----:B------:R-:W0:Y:S02]  /*0540*/  @P0 LDC.64 R4, c[0x0][0x380] ;  /* 0x0000e000ff040b82 */ /* 0x000e240000000a00 */
[----:B0-----:R-:W-:-:S04]  /*0550*/  @P0 LEA R4, P1, R3, R4, 0x2 ;  /* 0x0000000403040211 */ /* 0x001fc800078210ff */
[----:B------:R-:W-:-:S05]  /*0560*/  @P0 LEA.HI.X R5, R3, R5, R6, 0x2, P1 ;  /* 0x0000000503050211 */ /* 0x000fca00008f1406 */
[----:B------:R-:W2:Y:S04]  /*0570*/  @P0 LDG.E R9, desc[UR6][R4.64] ;  /* 0x0000000604090981 */ /* 0x000ea8000c1e1900 */
[----:B------:R-:W2:Y:S04]  /*0580*/  @P0 LDG.E R10, desc[UR6][R4.64+0x4] ;  /* 0x00000406040a0981 */ /* 0x000ea8000c1e1900 */
[----:B------:R-:W3:Y:S04]  /*0590*/  @P0 LDG.E R12, desc[UR6][R4.64+0x8] ;  /* 0x00000806040c0981 */ /* 0x000ee8000c1e1900 */
[----:B------:R-:W3:Y:S01]  /*05a0*/  @P0 LDG.E R11, desc[UR6][R4.64+0xc] ;  /* 0x00000c06040b0981 */ /* 0x000ee2000c1e1900 */
[----:B------:R-:W-:Y:S01]  /*05b0*/  LOP3.LUT R7, R2, 0x3, RZ, 0xc0, !PT ;  /* 0x0000000302077812 */ /* 0x000fe200078ec0ff */
[----:B------:R-:W-:Y:S01]  /*05c0*/  IMAD.MOV.U32 R8, RZ, RZ, RZ ;  /* 0x000000ffff087224 */ /* 0x000fe200078e00ff */
[----:B------:R-:W-:-:S02]  /*05d0*/  @P0 IADD3 R3, P2, PT, R3, 0x4, RZ ;  /* 0x0000000403030810 */ /* 0x000fc40007f5e0ff */
[----:B------:R-:W-:-:S03]  /*05e0*/  ISETP.NE.U32.AND P1, PT, R7, RZ, PT ;  /* 0x000000ff0700720c */ /* 0x000fc60003f25070 */
[----:B------:R-:W-:Y:S01]  /*05f0*/  @P0 IMAD.X R6, RZ, RZ, R6, P2 ;  /* 0x000000ffff060224 */ /* 0x000fe200010e0606 */
[----:B------:R-:W-:Y:S02]  /*0600*/  ISETP.NE.AND.EX P1, PT, R8, RZ, PT, P1 ;  /* 0x000000ff0800720c */ /* 0x000fe40003f25310 */
[----:B--2---:R-:W-:-:S04]  /*0610*/  @P0 IADD3 R9, PT, PT, R10, R9, R0 ;  /* 0x000000090a090210 */ /* 0x004fc80007ffe000 */
[----:B---3--:R-:W-:-:S07]  /*0620*/  @P0 IADD3 R0, PT, PT, R11, R12, R9 ;  /* 0x0000000c0b000210 */ /* 0x008fce0007ffe009 */
[----:B------:R-:W-:Y:S05]  /*0630*/  @!P1 BRA `(.L_x_0) ;  /* 0x0000000000349947 */ /* 0x000fea0003800000 */
[----:B------:R-:W0:Y:S02]  /*0640*/  LDC.64 R4, c[0x0][0x380] ;  /* 0x0000e000ff047b82 */ /* 0x000e240000000a00 */
[----:B0-----:R-:W-:-:S04]  /*0650*/  LEA R2, P0, R3, R4, 0x2 ;  /* 0x0000000403027211 */ /* 0x001fc800078010ff */
[----:B------:R-:W-:-:S09]  /*0660*/  LEA.HI.X R5, R3, R5, R6, 0x2, P0 ;  /* 0x0000000503057211 */ /* 0x000fd200000f1406 */
.L_x_4:
[----:B------:R-:W-:-:S06]  /*0670*/  IMAD.MOV.U32 R3, RZ, RZ, R5 ;  /* 0x000000ffff037224 */ /* 0x000fcc00078e0005 */
[----:B------:R0:W2:Y:S01]  /*0680*/  LDG.E R3, desc[UR6][R2.64] ;  /* 0x0000000602037981 */ /* 0x0000a2000c1e1900 */
[----:B------:R-:W-:-:S04]  /*0690*/  IADD3 R7, P0, PT, R7, -0x1, RZ ;  /* 0xffffffff07077810 */ /* 0x000fc80007f1e0ff */
[----:B------:R-:W-:Y:S02]  /*06a0*/  IADD3.X R8, PT, PT, R8, -0x1, RZ, P0, !PT ;  /* 0xffffffff08087810 */ /* 0x000fe400007fe4ff */
[----:B------:R-:W-:Y:S02]  /*06b0*/  ISETP.NE.U32.AND P0, PT, R7, RZ, PT ;  /* 0x000000ff0700720c */ /* 0x000fe40003f05070 */
[----:B0-----:R-:W-:Y:S02]  /*06c0*/  IADD3 R2, P1, PT, R2, 0x4, RZ ;  /* 0x0000000402027810 */ /* 0x001fe40007f3e0ff */
[----:B------:R-:W-:-:S03]  /*06d0*/  ISETP.NE.AND.EX P0, PT, R8, RZ, PT, P0 ;  /* 0x000000ff0800720c */ /* 0x000fc60003f05300 */
[----:B------:R-:W-:Y:S02]  /*06e0*/  IMAD.X R5, RZ, RZ, R5, P1 ;  /* 0x000000ffff057224 */ /* 0x000fe400008e0605 */
[----:B--2---:R-:W-:-:S08]  /*06f0*/  IMAD.IADD R0, R3, 0x1, R0 ;  /* 0x0000000103007824 */ /* 0x004fd000078e0200 */
[----:B------:R-:W-:Y:S05]  /*0700*/  @P0 BRA `(.L_x_4) ;  /* 0xfffffffc00d80947 */ /* 0x000fea000383ffff */
.L_x_0:
[----:B------:R-:W0:Y:S02]  /*0710*/  LDC.64 R2, c[0x0][0x388] ;  /* 0x0000e200ff027b82 */ /* 0x000e240000000a00 */
[----:B0-----:R-:W-:Y:S01]  /*0720*/  STG.E desc[UR6][R2.64], R0 ;  /* 0x0000000002007986 */ /* 0x001fe2000c101906 */
[----:B------:R-:W-:Y:S05]  /*0730*/  EXIT ;  /* 0x000000000000794d */ /* 0x000fea0003800000 */
.L_x_5:
[----:B------:R-:W-:-:S00]  /*0740*/  BRA `(.L_x_5) ;  /* 0xfffffffc00fc7947 */ /* 0x000fc0000383ffff */
[----:B------:R-:W-:-:S00]  /*0750*/  NOP ;  /* 0x0000000000007918 */ /* 0x000fc00000000000 */
        /* <DEDUP_REMOVED lines=10> */
.L_x_6:


//--------------------- .nv.shared.reserved.0     --------------------------
	.section	.nv.shared.reserved.0,"aw",@nobits
	.weak		__nv_reservedSMEM_offset_0_alias
	.size		__nv_reservedSMEM_offset_0_alias, 0, 64
	.other		__nv_reservedSMEM_offset_0_alias,@"STO_CUDA_RESERVED_SHARED STV_DEFAULT"
__nv_reservedSMEM_offset_0_alias:
	.zero		0
	.zero		64


//--------------------- .nv.constant0._Z15reduce_baselinePKiPim --------------------------
	.section	.nv.constant0._Z15reduce_baselinePKiPim,"a",@progbits
	.sectionflags	@""
	.align	4
.nv.constant0._Z15reduce_baselinePKiPim:
	.zero		920


//--------------------- SYMBOLS --------------------------

	.type		.nv.reservedSmem.offset0,@object
	.size		.nv.reservedSmem.offset0,0x4
